//
// Generated by NVIDIA NVVM Compiler
//
// Compiler Build ID: CL-36424714
// Cuda compilation tools, release 13.0, V13.0.88
// Based on NVVM 20.0.0
//

.version 9.0
.target sm_100
.address_size 64

	// .globl	_Z14doubleElementsPii
.extern .func  (.param .b32 func_retval0) vprintf
(
	.param .b64 vprintf_param_0,
	.param .b64 vprintf_param_1
)
;
.global .align 1 .b8 $str[8] = {37, 100, 32, 44, 37, 100, 10};

.visible .entry _Z14doubleElementsPii(
	.param .u64 .ptr .align 1 _Z14doubleElementsPii_param_0,
	.param .u32 _Z14doubleElementsPii_param_1
)
{
	.local .align 8 .b8 	__local_depot0[8];
	.reg .b64 	%SP;
	.reg .b64 	%SPL;
	.reg .pred 	%p<2>;
	.reg .b32 	%r<10>;
	.reg .b64 	%rd<9>;

	mov.u64 	%SPL, __local_depot0;
	cvta.local.u64 	%SP, %SPL;
	ld.param.u64 	%rd1, [_Z14doubleElementsPii_param_0];
	ld.param.u32 	%r2, [_Z14doubleElementsPii_param_1];
	mov.u32 	%r3, %ctaid.x;
	mov.u32 	%r4, %ntid.x;
	mov.u32 	%r5, %tid.x;
	mad.lo.s32 	%r1, %r3, %r4, %r5;
	setp.ge.s32 	%p1, %r1, %r2;
	@%p1 bra 	$L__BB0_2;
	add.u64 	%rd2, %SP, 0;
	add.u64 	%rd3, %SPL, 0;
	cvta.to.global.u64 	%rd4, %rd1;
	mul.wide.s32 	%rd5, %r1, 4;
	add.s64 	%rd6, %rd4, %rd5;
	ld.global.u32 	%r6, [%rd6];
	shl.b32 	%r7, %r6, 1;
	st.global.u32 	[%rd6], %r7;
	st.local.v2.u32 	[%rd3], {%r1, %r7};
	mov.u64 	%rd7, $str;
	cvta.global.u64 	%rd8, %rd7;
	{ // callseq 0, 0
	.param .b64 param0;
	st.param.b64 	[param0], %rd8;
	.param .b64 param1;
	st.param.b64 	[param1], %rd2;
	.param .b32 retval0;
	call.uni (retval0), 
	vprintf, 
	(
	param0, 
	param1
	);
	ld.param.b32 	%r8, [retval0];
	} // callseq 0
$L__BB0_2:
	ret;

}


// ===== COMPILED SASS (sm_100) =====

	.target	sm_100

	.elftype	@"ET_EXEC"


//--------------------- .note.nv.tkinfo           --------------------------
	.section	.note.nv.tkinfo,"",@"SHT_NOTE"
	.sectionflags	@"SHF_NOTE_NV_TKINFO"
	.tkinfo
        /*0018*/ 	.word	0x00000002
        /*0030*/ 	.string	""
        /*0030*/ 	.string	"ptxas"
        /*0030*/ 	.string	"Cuda compilation tools, release 13.0, V13.0.88"
        /*0030*/ 	.string	"Build cuda_13.0.r13.0/compiler.36424714_0"
        /*0030*/ 	.string	"-arch sm_100 -m 64 "



//--------------------- .note.nv.cuinfo           --------------------------
	.section	.note.nv.cuinfo,"",@"SHT_NOTE"
	.sectionflags	@"SHF_NOTE_NV_CUINFO"
        /*0018*/ 	.short	0x0002
        /*001a*/ 	.short	0x0064
        /*001c*/ 	.short	0x0082
	.zero		2


//--------------------- .nv.info                  --------------------------
	.section	.nv.info,"",@"SHT_CUDA_INFO"
	.align	4


	//----- nvinfo : EIATTR_REGCOUNT
	.align		4
        /*0000*/ 	.byte	0x04, 0x2f
        /*0002*/ 	.short	(.L_2 - .L_1)
	.align		4
.L_1:
        /*0004*/ 	.word	index@(_Z14doubleElementsPii)
        /*0008*/ 	.word	0x00000018


	//----- nvinfo : EIATTR_FRAME_SIZE
	.align		4
.L_2:
        /*000c*/ 	.byte	0x04, 0x11
        /*000e*/ 	.short	(.L_4 - .L_3)
	.align		4
.L_3:
        /*0010*/ 	.word	index@(_Z14doubleElementsPii)
        /*0014*/ 	.word	0x00000008


	//----- nvinfo : EIATTR_MIN_STACK_SIZE
	.align		4
.L_4:
        /*0018*/ 	.byte	0x04, 0x12
        /*001a*/ 	.short	(.L_6 - .L_5)
	.align		4
.L_5:
        /*001c*/ 	.word	index@(_Z14doubleElementsPii)
        /*0020*/ 	.word	0x00000008
.L_6:


//--------------------- .nv.compat                --------------------------
	.section	.nv.compat,"",@"SHT_CUDA_COMPAT_INFO"
	.align	4
        /*0000*/ 	.byte	0x02, 0x09, 0x00, 0x00, 0x02, 0x02, 0x01, 0x00, 0x02, 0x05, 0x05, 0x00, 0x03, 0x07, 0x01, 0x01
        /*0010*/ 	.byte	0x02, 0x03, 0x00, 0x00, 0x02, 0x06, 0x01, 0x00, 0x04, 0x0b, 0x08, 0x00, 0x09, 0x00, 0x00, 0x00
        /*0020*/ 	.byte	0x00, 0x00, 0x00, 0x00


//--------------------- .nv.info._Z14doubleElementsPii --------------------------
	.section	.nv.info._Z14doubleElementsPii,"",@"SHT_CUDA_INFO"
	.sectionflags	@""
	.align	4


	//----- nvinfo : EIATTR_CUDA_API_VERSION
	.align		4
        /*0000*/ 	.byte	0x04, 0x37
        /*0002*/ 	.short	(.L_8 - .L_7)
.L_7:
        /*0004*/ 	.word	0x00000082


	//----- nvinfo : EIATTR_KPARAM_INFO
	.align		4
.L_8:
        /*0008*/ 	.byte	0x04, 0x17
        /*000a*/ 	.short	(.L_10 - .L_9)
.L_9:
        /*000c*/ 	.word	0x00000000
        /*0010*/ 	.short	0x0001
        /*0012*/ 	.short	0x0008
        /*0014*/ 	.byte	0x00, 0xf0, 0x11, 0x00


	//----- nvinfo : EIATTR_KPARAM_INFO
	.align		4
.L_10:
        /*0018*/ 	.byte	0x04, 0x17
        /*001a*/ 	.short	(.L_12 - .L_11)
.L_11:
        /*001c*/ 	.word	0x00000000
        /*0020*/ 	.short	0x0000
        /*0022*/ 	.short	0x0000
        /*0024*/ 	.byte	0x00, 0xf5, 0x21, 0x00


	//----- nvinfo : EIATTR_SPARSE_MMA_MASK
	.align		4
.L_12:
        /*0028*/ 	.byte	0x03, 0x50
        /*002a*/ 	.short	0x0000


	//----- nvinfo : EIATTR_MAXREG_COUNT
	.align		4
        /*002c*/ 	.byte	0x03, 0x1b
        /*002e*/ 	.short	0x00ff


	//----- nvinfo : EIATTR_EXTERNS
	.align		4
        /*0030*/ 	.byte	0x04, 0x0f
        /*0032*/ 	.short	(.L_14 - .L_13)


	//   ....[0]....
	.align		4
.L_13:
        /*0034*/ 	.word	index@(vprintf)


	//----- nvinfo : EIATTR_MERCURY_ISA_VERSION
	.align		4
.L_14:
        /*0038*/ 	.byte	0x03, 0x5f
        /*003a*/ 	.short	0x0101


	//----- nvinfo : EIATTR_VRC_CTA_INIT_COUNT
	.align		4
        /*003c*/ 	.byte	0x02, 0x4a
	.zero		1
	.zero		1


	//----- nvinfo : EIATTR_SYSCALL_OFFSETS
	.align		4
        /*0040*/ 	.byte	0x04, 0x46
        /*0042*/ 	.short	(.L_16 - .L_15)


	//   ....[0]....
.L_15:
        /*0044*/ 	.word	0x000001a0


	//----- nvinfo : EIATTR_EXIT_INSTR_OFFSETS
	.align		4
.L_16:
        /*0048*/ 	.byte	0x04, 0x1c
        /*004a*/ 	.short	(.L_18 - .L_17)


	//   ....[0]....
.L_17:
        /*004c*/ 	.word	0x000000c0


	//   ....[1]....
        /*0050*/ 	.word	0x000001b0


	//----- nvinfo : EIATTR_CRS_STACK_SIZE
	.align		4
.L_18:
        /*0054*/ 	.byte	0x04, 0x1e
        /*0056*/ 	.short	(.L_20 - .L_19)
.L_19:
        /*0058*/ 	.word	0x00000000


	//----- nvinfo : EIATTR_CBANK_PARAM_SIZE
	.align		4
.L_20:
        /*005c*/ 	.byte	0x03, 0x19
        /*005e*/ 	.short	0x000c


	//----- nvinfo : EIATTR_PARAM_CBANK
	.align		4
        /*0060*/ 	.byte	0x04, 0x0a
        /*0062*/ 	.short	(.L_22 - .L_21)
	.align		4
.L_21:
        /*0064*/ 	.word	index@(.nv.constant0._Z14doubleElementsPii)
        /*0068*/ 	.short	0x0380
        /*006a*/ 	.short	0x000c


	//----- nvinfo : EIATTR_SW_WAR
	.align		4
.L_22:
        /*006c*/ 	.byte	0x04, 0x36
        /*006e*/ 	.short	(.L_24 - .L_23)
.L_23:
        /*0070*/ 	.word	0x00000008
.L_24:


//--------------------- .nv.callgraph             --------------------------
	.section	.nv.callgraph,"",@"SHT_CUDA_CALLGRAPH"
	.align	4
	.sectionentsize	8
	.align		4
        /*0000*/ 	.word	0x00000000
	.align		4
        /*0004*/ 	.word	0xffffffff
	.align		4
        /*0008*/ 	.word	index@(_Z14doubleElementsPii)
	.align		4
        /*000c*/ 	.word	index@(vprintf)
	.align		4
        /*0010*/ 	.word	0x00000000
	.align		4
        /*0014*/ 	.word	0xfffffffe
	.align		4
        /*0018*/ 	.word	0x00000000
	.align		4
        /*001c*/ 	.word	0xfffffffd
	.align		4
        /*0020*/ 	.word	0x00000000
	.align		4
        /*0024*/ 	.word	0xfffffffc


//--------------------- .nv.constant4             --------------------------
	.section	.nv.constant4,"a",@progbits
	.align	8
	.align		8
.nv.constant4:
        /*0000*/ 	.dword	vprintf
	.align		8
        /*0008*/ 	.dword	$str


//--------------------- .text._Z14doubleElementsPii --------------------------
	.section	.text._Z14doubleElementsPii,"ax",@progbits
	.align	128
        .global         _Z14doubleElementsPii
        .type           _Z14doubleElementsPii,@function
        .size           _Z14doubleElementsPii,(.L_x_2 - _Z14doubleElementsPii)
        .other          _Z14doubleElementsPii,@"STO_CUDA_ENTRY STV_DEFAULT"
_Z14doubleElementsPii:
.text._Z14doubleElementsPii:
[----:B------:R-:W0:Y:S01]  /*0000*/  LDC R1, c[0x0][0x37c] ;  /* 0x0000df00ff017b82 */ /* 0x000e220000000800 */
[----:B------:R-:W1:Y:S01]  /*0010*/  S2R R3, SR_TID.X ;  /* 0x0000000000037919 */ /* 0x000e620000002100 */
[----:B------:R-:W2:Y:S06]  /*0020*/  LDCU UR5, c[0x0][0x2fc] ;  /* 0x00005f80ff0577ac */ /* 0x000eac0008000800 */
[----:B------:R-:W1:Y:S01]  /*0030*/  S2UR UR6, SR_CTAID.X ;  /* 0x00000000000679c3 */ /* 0x000e620000002500 */
[----:B0-----:R-:W-:Y:S01]  /*0040*/  VIADD R1, R1, 0xfffffff8 ;  /* 0xfffffff801017836 */ /* 0x001fe20000000000 */
[----:B------:R-:W0:Y:S01]  /*0050*/  LDCU UR7, c[0x0][0x388] ;  /* 0x00007100ff0777ac */ /* 0x000e220008000800 */
[----:B------:R-:W3:Y:S05]  /*0060*/  LDCU UR4, c[0x0][0x2f8] ;  /* 0x00005f00ff0477ac */ /* 0x000eea0008000800 */
[----:B------:R-:W1:Y:S01]  /*0070*/  LDC R2, c[0x0][0x360] ;  /* 0x0000d800ff027b82 */ /* 0x000e620000000800 */
[----:B---3--:R-:W-:-:S04]  /*0080*/  IADD3 R6, P1, PT, R1, UR4, RZ ;  /* 0x0000000401067c10 */ /* 0x008fc8000ff3e0ff */
[----:B--2---:R-:W-:Y:S01]  /*0090*/  IADD3.X R7, PT, PT, RZ, UR5, RZ, P1, !PT ;  /* 0x00000005ff077c10 */ /* 0x004fe20008ffe4ff */
[----:B-1----:R-:W-:-:S05]  /*00a0*/  IMAD R2, R2, UR6, R3 ;  /* 0x0000000602027c24 */ /* 0x002fca000f8e0203 */
[----:B0-----:R-:W-:-:S13]  /*00b0*/  ISETP.GE.AND P0, PT, R2, UR7, PT ;  /* 0x0000000702007c0c */ /* 0x001fda000bf06270 */
[----:B------:R-:W-:Y:S05]  /*00c0*/  @P0 EXIT ;  /* 0x000000000000094d */ /* 0x000fea0003800000 */
[----:B------:R-:W0:Y:S01]  /*00d0*/  LDC.64 R8, c[0x0][0x380] ;  /* 0x0000e000ff087b82 */ /* 0x000e220000000a00 */
[----:B------:R-:W1:Y:S01]  /*00e0*/  LDCU.64 UR4, c[0x0][0x358] ;  /* 0x00006b00ff0477ac */ /* 0x000e620008000a00 */
[----:B------:R-:W-:Y:S01]  /*00f0*/  MOV R0, 0x0 ;  /* 0x0000000000007802 */ /* 0x000fe20000000f00 */
[----:B------:R-:W2:Y:S01]  /*0100*/  LDCU.64 UR6, c[0x4][0x8] ;  /* 0x01000100ff0677ac */ /* 0x000ea20008000a00 */
[----:B0-----:R-:W-:-:S05]  /*0110*/  IMAD.WIDE R8, R2, 0x4, R8 ;  /* 0x0000000402087825 */ /* 0x001fca00078e0208 */
[----:B-1----:R-:W3:Y:S01]  /*0120*/  LDG.E R3, desc[UR4][R8.64] ;  /* 0x0000000408037981 */ /* 0x002ee2000c1e1900 */
[----:B------:R0:W1:Y:S01]  /*0130*/  LDC.64 R10, c[0x4][R0] ;  /* 0x01000000000a7b82 */ /* 0x0000620000000a00 */
[----:B--2---:R-:W-:Y:S01]  /*0140*/  MOV R4, UR6 ;  /* 0x0000000600047c02 */ /* 0x004fe20008000f00 */
[----:B------:R-:W-:Y:S02]  /*0150*/  IMAD.U32 R5, RZ, RZ, UR7 ;  /* 0x00000007ff057e24 */ /* 0x000fe4000f8e00ff */
[----:B---3--:R-:W-:-:S05]  /*0160*/  IMAD.SHL.U32 R3, R3, 0x2, RZ ;  /* 0x0000000203037824 */ /* 0x008fca00078e00ff */
[----:B------:R0:W-:Y:S04]  /*0170*/  STG.E desc[UR4][R8.64], R3 ;  /* 0x0000000308007986 */ /* 0x0001e8000c101904 */
[----:B-1----:R0:W-:Y:S02]  /*0180*/  STL.64 [R1], R2 ;  /* 0x0000000201007387 */ /* 0x0021e40000100a00 */
[----:B------:R-:W-:-:S07]  /*0190*/  LEPC R20, `(.L_x_0) ;  /* 0x000000001014794e */ /* 0x000fce0000000000 */
[----:B0-----:R-:W-:Y:S05]  /*01a0*/  CALL.ABS.NOINC R10 ;  /* 0x000000000a007343 */ /* 0x001fea0003c00000 */
.L_x_0:
[----:B------:R-:W-:Y:S05]  /*01b0*/  EXIT ;  /* 0x000000000000794d */ /* 0x000fea0003800000 */
.L_x_1:
[----:B------:R-:W-:-:S00]  /*01c0*/  BRA `(.L_x_1) ;  /* 0xfffffffc00fc7947 */ /* 0x000fc0000383ffff */
[----:B------:R-:W-:-:S00]  /*01d0*/  NOP ;  /* 0x0000000000007918 */ /* 0x000fc00000000000 */
        /* <DEDUP_REMOVED lines=10> */
.L_x_2:


//--------------------- .nv.global.init           --------------------------
	.section	.nv.global.init,"aw",@progbits
.nv.global.init:
	.type		$str,@object
	.size		$str,(.L_0 - $str)
$str:
        /*0000*/ 	.byte	0x25, 0x64, 0x20, 0x2c, 0x25, 0x64, 0x0a, 0x00
.L_0:


//--------------------- .nv.shared.reserved.0     --------------------------
	.section	.nv.shared.reserved.0,"aw",@nobits
	.weak		__nv_reservedSMEM_offset_0_alias
	.size		__nv_reservedSMEM_offset_0_alias, 0, 64
	.other		__nv_reservedSMEM_offset_0_alias,@"STO_CUDA_RESERVED_SHARED STV_DEFAULT"
__nv_reservedSMEM_offset_0_alias:
	.zero		0
	.zero		64


//--------------------- .nv.constant0._Z14doubleElementsPii --------------------------
	.section	.nv.constant0._Z14doubleElementsPii,"a",@progbits
	.sectionflags	@""
	.align	4
.nv.constant0._Z14doubleElementsPii:
	.zero		908


//--------------------- SYMBOLS --------------------------

	.type		.nv.reservedSmem.offset0,@object
	.size		.nv.reservedSmem.offset0,0x4
	.type		vprintf,@function
